//
// Generated by NVIDIA NVVM Compiler
//
// Compiler Build ID: CL-36424714
// Cuda compilation tools, release 13.0, V13.0.88
// Based on NVVM 20.0.0
//

.version 9.0
.target sm_100
.address_size 64

	// .globl	_Z18conv2d_full_kernelILj2EEvPKfjjjjjPf
.const .align 4 .b8 const_filter[16384];
.extern .shared .align 16 .b8 shared_mem[];

.visible .entry _Z18conv2d_full_kernelILj2EEvPKfjjjjjPf(
	.param .u64 .ptr .align 1 _Z18conv2d_full_kernelILj2EEvPKfjjjjjPf_param_0,
	.param .u32 _Z18conv2d_full_kernelILj2EEvPKfjjjjjPf_param_1,
	.param .u32 _Z18conv2d_full_kernelILj2EEvPKfjjjjjPf_param_2,
	.param .u32 _Z18conv2d_full_kernelILj2EEvPKfjjjjjPf_param_3,
	.param .u32 _Z18conv2d_full_kernelILj2EEvPKfjjjjjPf_param_4,
	.param .u32 _Z18conv2d_full_kernelILj2EEvPKfjjjjjPf_param_5,
	.param .u64 .ptr .align 1 _Z18conv2d_full_kernelILj2EEvPKfjjjjjPf_param_6
)
{
	.reg .pred 	%p<21>;
	.reg .b32 	%r<139>;
	.reg .b32 	%f<115>;
	.reg .b64 	%rd<58>;

	ld.param.u64 	%rd3, [_Z18conv2d_full_kernelILj2EEvPKfjjjjjPf_param_0];
	ld.param.u32 	%r50, [_Z18conv2d_full_kernelILj2EEvPKfjjjjjPf_param_1];
	ld.param.u32 	%r51, [_Z18conv2d_full_kernelILj2EEvPKfjjjjjPf_param_2];
	ld.param.u32 	%r47, [_Z18conv2d_full_kernelILj2EEvPKfjjjjjPf_param_3];
	ld.param.u32 	%r48, [_Z18conv2d_full_kernelILj2EEvPKfjjjjjPf_param_4];
	ld.param.u32 	%r49, [_Z18conv2d_full_kernelILj2EEvPKfjjjjjPf_param_5];
	mov.u32 	%r52, %ctaid.z;
	div.u32 	%r53, %r52, %r51;
	mul.lo.s32 	%r54, %r53, %r51;
	sub.s32 	%r1, %r52, %r54;
	mov.u32 	%r2, %tid.x;
	mov.u32 	%r3, %tid.y;
	mov.u32 	%r4, %ntid.x;
	mov.u32 	%r5, %ntid.y;
	mov.u32 	%r55, %nctaid.x;
	shl.b32 	%r56, %r4, 1;
	mul.lo.s32 	%r6, %r56, %r55;
	mov.u32 	%r57, %nctaid.y;
	mul.lo.s32 	%r58, %r57, %r5;
	add.s32 	%r7, %r50, %r6;
	add.s32 	%r8, %r50, %r58;
	mov.u32 	%r59, %ctaid.y;
	mul.lo.s32 	%r60, %r59, %r5;
	mov.u32 	%r61, %ctaid.x;
	mul.lo.s32 	%r62, %r56, %r61;
	add.s32 	%r63, %r5, %r47;
	add.s32 	%r9, %r63, -1;
	add.s32 	%r64, %r48, %r4;
	add.s32 	%r10, %r64, -1;
	add.s32 	%r11, %r10, %r4;
	mul.lo.s32 	%r65, %r49, %r8;
	mad.lo.s32 	%r66, %r65, %r53, %r60;
	mad.lo.s32 	%r67, %r66, %r7, %r62;
	cvt.u64.u32 	%rd1, %r67;
	mad.lo.s32 	%r68, %r52, %r58, %r60;
	mad.lo.s32 	%r12, %r68, %r6, %r62;
	setp.eq.s32 	%p1, %r49, 0;
	@%p1 bra 	$L__BB0_9;
	cvta.to.global.u64 	%rd2, %rd3;
	mov.b32 	%r128, 0;
$L__BB0_2:
	setp.ge.u32 	%p2, %r3, %r9;
	@%p2 bra 	$L__BB0_8;
	mov.u32 	%r129, %r3;
$L__BB0_4:
	setp.ge.u32 	%p3, %r2, %r10;
	@%p3 bra 	$L__BB0_7;
	mad.lo.s32 	%r70, %r128, %r8, %r129;
	mul.lo.s32 	%r15, %r70, %r7;
	mad.lo.s32 	%r71, %r128, %r9, %r129;
	mul.lo.s32 	%r16, %r71, %r11;
	mov.u32 	%r130, %r2;
$L__BB0_6:
	add.s32 	%r72, %r130, %r15;
	add.s32 	%r73, %r130, %r16;
	cvt.u64.u32 	%rd5, %r72;
	add.s64 	%rd6, %rd5, %rd1;
	shl.b64 	%rd7, %rd6, 2;
	add.s64 	%rd8, %rd2, %rd7;
	ld.global.nc.f32 	%f25, [%rd8];
	shl.b32 	%r74, %r73, 2;
	mov.u32 	%r75, shared_mem;
	add.s32 	%r76, %r75, %r74;
	st.shared.f32 	[%r76], %f25;
	add.s32 	%r77, %r72, %r4;
	cvt.u64.u32 	%rd9, %r77;
	add.s64 	%rd10, %rd9, %rd1;
	shl.b64 	%rd11, %rd10, 2;
	add.s64 	%rd12, %rd2, %rd11;
	ld.global.nc.f32 	%f26, [%rd12];
	shl.b32 	%r78, %r4, 2;
	add.s32 	%r79, %r76, %r78;
	st.shared.f32 	[%r79], %f26;
	add.s32 	%r130, %r130, %r4;
	setp.lt.u32 	%p4, %r130, %r10;
	@%p4 bra 	$L__BB0_6;
$L__BB0_7:
	add.s32 	%r129, %r129, %r5;
	setp.lt.u32 	%p5, %r129, %r9;
	@%p5 bra 	$L__BB0_4;
$L__BB0_8:
	add.s32 	%r128, %r128, 1;
	setp.ne.s32 	%p6, %r128, %r49;
	@%p6 bra 	$L__BB0_2;
$L__BB0_9:
	setp.eq.s32 	%p7, %r49, 0;
	bar.sync 	0;
	mov.f32 	%f113, 0f00000000;
	mov.f32 	%f114, 0f00000000;
	@%p7 bra 	$L__BB0_26;
	setp.eq.s32 	%p8, %r47, 0;
	setp.eq.s32 	%p9, %r48, 0;
	or.pred  	%p10, %p8, %p9;
	@%p10 bra 	$L__BB0_26;
	and.b32  	%r21, %r48, 7;
	and.b32  	%r22, %r48, 3;
	and.b32  	%r23, %r48, -8;
	neg.s32 	%r24, %r23;
	shl.b32 	%r25, %r4, 2;
	mul.lo.s32 	%r26, %r1, %r49;
	mov.b32 	%r131, 0;
	mov.f32 	%f113, 0f00000000;
	mov.u64 	%rd45, const_filter;
	mov.f32 	%f114, %f113;
$L__BB0_12:
	add.s32 	%r82, %r131, %r26;
	mul.lo.s32 	%r28, %r82, %r47;
	mov.b32 	%r132, 0;
$L__BB0_13:
	setp.lt.u32 	%p11, %r48, 8;
	mad.lo.s32 	%r84, %r131, %r9, %r3;
	add.s32 	%r30, %r84, %r132;
	mad.lo.s32 	%r31, %r30, %r11, %r2;
	add.s32 	%r85, %r28, %r132;
	mul.lo.s32 	%r32, %r85, %r48;
	mov.b32 	%r137, 0;
	@%p11 bra 	$L__BB0_16;
	mul.lo.s32 	%r87, %r11, %r30;
	shl.b32 	%r88, %r87, 2;
	shl.b32 	%r89, %r2, 2;
	mov.u32 	%r90, shared_mem;
	add.s32 	%r91, %r89, %r90;
	add.s32 	%r92, %r91, %r88;
	add.s32 	%r133, %r92, 16;
	mov.b32 	%r135, 0;
	mov.u32 	%r134, %r24;
$L__BB0_15:
	.pragma "nounroll";
	add.s32 	%r93, %r135, %r32;
	mul.wide.u32 	%rd13, %r93, 4;
	add.s64 	%rd15, %rd45, %rd13;
	ld.const.f32 	%f30, [%rd15];
	ld.shared.f32 	%f31, [%r133+-16];
	fma.rn.f32 	%f32, %f31, %f30, %f114;
	add.s32 	%r94, %r133, %r25;
	ld.shared.f32 	%f33, [%r94+-16];
	fma.rn.f32 	%f34, %f33, %f30, %f113;
	add.s32 	%r95, %r93, 1;
	mul.wide.u32 	%rd16, %r95, 4;
	add.s64 	%rd17, %rd45, %rd16;
	ld.const.f32 	%f35, [%rd17];
	ld.shared.f32 	%f36, [%r133+-12];
	fma.rn.f32 	%f37, %f36, %f35, %f32;
	ld.shared.f32 	%f38, [%r94+-12];
	fma.rn.f32 	%f39, %f38, %f35, %f34;
	add.s32 	%r96, %r93, 2;
	mul.wide.u32 	%rd18, %r96, 4;
	add.s64 	%rd19, %rd45, %rd18;
	ld.const.f32 	%f40, [%rd19];
	ld.shared.f32 	%f41, [%r133+-8];
	fma.rn.f32 	%f42, %f41, %f40, %f37;
	ld.shared.f32 	%f43, [%r94+-8];
	fma.rn.f32 	%f44, %f43, %f40, %f39;
	add.s32 	%r97, %r93, 3;
	mul.wide.u32 	%rd20, %r97, 4;
	add.s64 	%rd21, %rd45, %rd20;
	ld.const.f32 	%f45, [%rd21];
	ld.shared.f32 	%f46, [%r133+-4];
	fma.rn.f32 	%f47, %f46, %f45, %f42;
	ld.shared.f32 	%f48, [%r94+-4];
	fma.rn.f32 	%f49, %f48, %f45, %f44;
	add.s32 	%r98, %r93, 4;
	mul.wide.u32 	%rd22, %r98, 4;
	add.s64 	%rd23, %rd45, %rd22;
	ld.const.f32 	%f50, [%rd23];
	ld.shared.f32 	%f51, [%r133];
	fma.rn.f32 	%f52, %f51, %f50, %f47;
	ld.shared.f32 	%f53, [%r94];
	fma.rn.f32 	%f54, %f53, %f50, %f49;
	add.s32 	%r99, %r93, 5;
	mul.wide.u32 	%rd24, %r99, 4;
	add.s64 	%rd25, %rd45, %rd24;
	ld.const.f32 	%f55, [%rd25];
	ld.shared.f32 	%f56, [%r133+4];
	fma.rn.f32 	%f57, %f56, %f55, %f52;
	ld.shared.f32 	%f58, [%r94+4];
	fma.rn.f32 	%f59, %f58, %f55, %f54;
	add.s32 	%r100, %r93, 6;
	mul.wide.u32 	%rd26, %r100, 4;
	add.s64 	%rd27, %rd45, %rd26;
	ld.const.f32 	%f60, [%rd27];
	ld.shared.f32 	%f61, [%r133+8];
	fma.rn.f32 	%f62, %f61, %f60, %f57;
	ld.shared.f32 	%f63, [%r94+8];
	fma.rn.f32 	%f64, %f63, %f60, %f59;
	add.s32 	%r101, %r93, 7;
	mul.wide.u32 	%rd28, %r101, 4;
	add.s64 	%rd29, %rd45, %rd28;
	ld.const.f32 	%f65, [%rd29];
	ld.shared.f32 	%f66, [%r133+12];
	fma.rn.f32 	%f114, %f66, %f65, %f62;
	ld.shared.f32 	%f67, [%r94+12];
	fma.rn.f32 	%f113, %f67, %f65, %f64;
	add.s32 	%r135, %r135, 8;
	add.s32 	%r134, %r134, 8;
	add.s32 	%r133, %r133, 32;
	setp.ne.s32 	%p12, %r134, 0;
	mov.u32 	%r137, %r23;
	@%p12 bra 	$L__BB0_15;
$L__BB0_16:
	setp.eq.s32 	%p13, %r21, 0;
	@%p13 bra 	$L__BB0_24;
	add.s32 	%r102, %r21, -1;
	setp.lt.u32 	%p14, %r102, 3;
	@%p14 bra 	$L__BB0_19;
	add.s32 	%r103, %r31, %r137;
	add.s32 	%r104, %r137, %r32;
	mul.wide.u32 	%rd30, %r104, 4;
	add.s64 	%rd32, %rd45, %rd30;
	ld.const.f32 	%f68, [%rd32];
	shl.b32 	%r105, %r103, 2;
	mov.u32 	%r106, shared_mem;
	add.s32 	%r107, %r106, %r105;
	ld.shared.f32 	%f69, [%r107];
	fma.rn.f32 	%f70, %f69, %f68, %f114;
	add.s32 	%r108, %r107, %r25;
	ld.shared.f32 	%f71, [%r108];
	fma.rn.f32 	%f72, %f71, %f68, %f113;
	add.s32 	%r109, %r104, 1;
	mul.wide.u32 	%rd33, %r109, 4;
	add.s64 	%rd34, %rd45, %rd33;
	ld.const.f32 	%f73, [%rd34];
	ld.shared.f32 	%f74, [%r107+4];
	fma.rn.f32 	%f75, %f74, %f73, %f70;
	ld.shared.f32 	%f76, [%r108+4];
	fma.rn.f32 	%f77, %f76, %f73, %f72;
	add.s32 	%r110, %r104, 2;
	mul.wide.u32 	%rd35, %r110, 4;
	add.s64 	%rd36, %rd45, %rd35;
	ld.const.f32 	%f78, [%rd36];
	ld.shared.f32 	%f79, [%r107+8];
	fma.rn.f32 	%f80, %f79, %f78, %f75;
	ld.shared.f32 	%f81, [%r108+8];
	fma.rn.f32 	%f82, %f81, %f78, %f77;
	add.s32 	%r111, %r104, 3;
	mul.wide.u32 	%rd37, %r111, 4;
	add.s64 	%rd38, %rd45, %rd37;
	ld.const.f32 	%f83, [%rd38];
	ld.shared.f32 	%f84, [%r107+12];
	fma.rn.f32 	%f114, %f84, %f83, %f80;
	ld.shared.f32 	%f85, [%r108+12];
	fma.rn.f32 	%f113, %f85, %f83, %f82;
	add.s32 	%r137, %r137, 4;
$L__BB0_19:
	setp.eq.s32 	%p15, %r22, 0;
	@%p15 bra 	$L__BB0_24;
	setp.eq.s32 	%p16, %r22, 1;
	@%p16 bra 	$L__BB0_22;
	add.s32 	%r112, %r31, %r137;
	add.s32 	%r113, %r137, %r32;
	mul.wide.u32 	%rd39, %r113, 4;
	add.s64 	%rd41, %rd45, %rd39;
	ld.const.f32 	%f86, [%rd41];
	shl.b32 	%r114, %r112, 2;
	mov.u32 	%r115, shared_mem;
	add.s32 	%r116, %r115, %r114;
	ld.shared.f32 	%f87, [%r116];
	fma.rn.f32 	%f88, %f87, %f86, %f114;
	add.s32 	%r117, %r116, %r25;
	ld.shared.f32 	%f89, [%r117];
	fma.rn.f32 	%f90, %f89, %f86, %f113;
	add.s32 	%r118, %r113, 1;
	mul.wide.u32 	%rd42, %r118, 4;
	add.s64 	%rd43, %rd45, %rd42;
	ld.const.f32 	%f91, [%rd43];
	ld.shared.f32 	%f92, [%r116+4];
	fma.rn.f32 	%f114, %f92, %f91, %f88;
	ld.shared.f32 	%f93, [%r117+4];
	fma.rn.f32 	%f113, %f93, %f91, %f90;
	add.s32 	%r137, %r137, 2;
$L__BB0_22:
	and.b32  	%r119, %r48, 1;
	setp.eq.b32 	%p17, %r119, 1;
	not.pred 	%p18, %p17;
	@%p18 bra 	$L__BB0_24;
	add.s32 	%r120, %r31, %r137;
	add.s32 	%r121, %r137, %r32;
	mul.wide.u32 	%rd44, %r121, 4;
	add.s64 	%rd46, %rd45, %rd44;
	ld.const.f32 	%f94, [%rd46];
	shl.b32 	%r122, %r120, 2;
	mov.u32 	%r123, shared_mem;
	add.s32 	%r124, %r123, %r122;
	ld.shared.f32 	%f95, [%r124];
	fma.rn.f32 	%f114, %f95, %f94, %f114;
	add.s32 	%r125, %r124, %r25;
	ld.shared.f32 	%f96, [%r125];
	fma.rn.f32 	%f113, %f96, %f94, %f113;
$L__BB0_24:
	add.s32 	%r132, %r132, 1;
	setp.ne.s32 	%p19, %r132, %r47;
	@%p19 bra 	$L__BB0_13;
	add.s32 	%r131, %r131, 1;
	setp.eq.s32 	%p20, %r131, %r49;
	@%p20 bra 	$L__BB0_26;
	bra.uni 	$L__BB0_12;
$L__BB0_26:
	ld.param.u64 	%rd57, [_Z18conv2d_full_kernelILj2EEvPKfjjjjjPf_param_6];
	mad.lo.s32 	%r126, %r6, %r3, %r2;
	cvt.u64.u32 	%rd47, %r12;
	cvta.to.global.u64 	%rd48, %rd57;
	cvt.u64.u32 	%rd49, %r126;
	add.s64 	%rd50, %rd49, %rd47;
	shl.b64 	%rd51, %rd50, 2;
	add.s64 	%rd52, %rd48, %rd51;
	st.global.f32 	[%rd52], %f114;
	add.s32 	%r127, %r126, %r4;
	cvt.u64.u32 	%rd53, %r127;
	add.s64 	%rd54, %rd53, %rd47;
	shl.b64 	%rd55, %rd54, 2;
	add.s64 	%rd56, %rd48, %rd55;
	st.global.f32 	[%rd56], %f113;
	ret;

}


// ===== COMPILED SASS (sm_100) =====

	.target	sm_100

	.elftype	@"ET_EXEC"


//--------------------- .note.nv.tkinfo           --------------------------
	.section	.note.nv.tkinfo,"",@"SHT_NOTE"
	.sectionflags	@"SHF_NOTE_NV_TKINFO"
	.tkinfo
        /*0018*/ 	.word	0x00000002
        /*0030*/ 	.string	""
        /*0030*/ 	.string	"ptxas"
        /*0030*/ 	.string	"Cuda compilation tools, release 13.0, V13.0.88"
        /*0030*/ 	.string	"Build cuda_13.0.r13.0/compiler.36424714_0"
        /*0030*/ 	.string	"-arch sm_100 -m 64 "



//--------------------- .note.nv.cuinfo           --------------------------
	.section	.note.nv.cuinfo,"",@"SHT_NOTE"
	.sectionflags	@"SHF_NOTE_NV_CUINFO"
        /*0018*/ 	.short	0x0002
        /*001a*/ 	.short	0x0064
        /*001c*/ 	.short	0x0082
	.zero		2


//--------------------- .nv.info                  --------------------------
	.section	.nv.info,"",@"SHT_CUDA_INFO"
	.align	4


	//----- nvinfo : EIATTR_REGCOUNT
	.align		4
        /*0000*/ 	.byte	0x04, 0x2f
        /*0002*/ 	.short	(.L_2 - .L_1)
	.align		4
.L_1:
        /*0004*/ 	.word	index@(_Z18conv2d_full_kernelILj2EEvPKfjjjjjPf)
        /*0008*/ 	.word	0x0000001f


	//----- nvinfo : EIATTR_FRAME_SIZE
	.align		4
.L_2:
        /*000c*/ 	.byte	0x04, 0x11
        /*000e*/ 	.short	(.L_4 - .L_3)
	.align		4
.L_3:
        /*0010*/ 	.word	index@(_Z18conv2d_full_kernelILj2EEvPKfjjjjjPf)
        /*0014*/ 	.word	0x00000000


	//----- nvinfo : EIATTR_MIN_STACK_SIZE
	.align		4
.L_4:
        /*0018*/ 	.byte	0x04, 0x12
        /*001a*/ 	.short	(.L_6 - .L_5)
	.align		4
.L_5:
        /*001c*/ 	.word	index@(_Z18conv2d_full_kernelILj2EEvPKfjjjjjPf)
        /*0020*/ 	.word	0x00000000
.L_6:


//--------------------- .nv.compat                --------------------------
	.section	.nv.compat,"",@"SHT_CUDA_COMPAT_INFO"
	.align	4
        /*0000*/ 	.byte	0x02, 0x09, 0x00, 0x00, 0x02, 0x02, 0x01, 0x00, 0x02, 0x05, 0x05, 0x00, 0x03, 0x07, 0x01, 0x01
        /*0010*/ 	.byte	0x02, 0x03, 0x00, 0x00, 0x02, 0x06, 0x01, 0x00, 0x04, 0x0b, 0x08, 0x00, 0x09, 0x00, 0x00, 0x00
        /*0020*/ 	.byte	0x00, 0x00, 0x00, 0x00


//--------------------- .nv.info._Z18conv2d_full_kernelILj2EEvPKfjjjjjPf --------------------------
	.section	.nv.info._Z18conv2d_full_kernelILj2EEvPKfjjjjjPf,"",@"SHT_CUDA_INFO"
	.sectionflags	@""
	.align	4


	//----- nvinfo : EIATTR_CUDA_API_VERSION
	.align		4
        /*0000*/ 	.byte	0x04, 0x37
        /*0002*/ 	.short	(.L_8 - .L_7)
.L_7:
        /*0004*/ 	.word	0x00000082


	//----- nvinfo : EIATTR_KPARAM_INFO
	.align		4
.L_8:
        /*0008*/ 	.byte	0x04, 0x17
        /*000a*/ 	.short	(.L_10 - .L_9)
.L_9:
        /*000c*/ 	.word	0x00000000
        /*0010*/ 	.short	0x0006
        /*0012*/ 	.short	0x0020
        /*0014*/ 	.byte	0x00, 0xf5, 0x21, 0x00


	//----- nvinfo : EIATTR_KPARAM_INFO
	.align		4
.L_10:
        /*0018*/ 	.byte	0x04, 0x17
        /*001a*/ 	.short	(.L_12 - .L_11)
.L_11:
        /*001c*/ 	.word	0x00000000
        /*0020*/ 	.short	0x0005
        /*0022*/ 	.short	0x0018
        /*0024*/ 	.byte	0x00, 0xf0, 0x11, 0x00


	//----- nvinfo : EIATTR_KPARAM_INFO
	.align		4
.L_12:
        /*0028*/ 	.byte	0x04, 0x17
        /*002a*/ 	.short	(.L_14 - .L_13)
.L_13:
        /*002c*/ 	.word	0x00000000
        /*0030*/ 	.short	0x0004
        /*0032*/ 	.short	0x0014
        /*0034*/ 	.byte	0x00, 0xf0, 0x11, 0x00


	//----- nvinfo : EIATTR_KPARAM_INFO
	.align		4
.L_14:
        /*0038*/ 	.byte	0x04, 0x17
        /*003a*/ 	.short	(.L_16 - .L_15)
.L_15:
        /*003c*/ 	.word	0x00000000
        /*0040*/ 	.short	0x0003
        /*0042*/ 	.short	0x0010
        /*0044*/ 	.byte	0x00, 0xf0, 0x11, 0x00


	//----- nvinfo : EIATTR_KPARAM_INFO
	.align		4
.L_16:
        /*0048*/ 	.byte	0x04, 0x17
        /*004a*/ 	.short	(.L_18 - .L_17)
.L_17:
        /*004c*/ 	.word	0x00000000
        /*0050*/ 	.short	0x0002
        /*0052*/ 	.short	0x000c
        /*0054*/ 	.byte	0x00, 0xf0, 0x11, 0x00


	//----- nvinfo : EIATTR_KPARAM_INFO
	.align		4
.L_18:
        /*0058*/ 	.byte	0x04, 0x17
        /*005a*/ 	.short	(.L_20 - .L_19)
.L_19:
        /*005c*/ 	.word	0x00000000
        /*0060*/ 	.short	0x0001
        /*0062*/ 	.short	0x0008
        /*0064*/ 	.byte	0x00, 0xf0, 0x11, 0x00


	//----- nvinfo : EIATTR_KPARAM_INFO
	.align		4
.L_20:
        /*0068*/ 	.byte	0x04, 0x17
        /*006a*/ 	.short	(.L_22 - .L_21)
.L_21:
        /*006c*/ 	.word	0x00000000
        /*0070*/ 	.short	0x0000
        /*0072*/ 	.short	0x0000
        /*0074*/ 	.byte	0x00, 0xf5, 0x21, 0x00


	//----- nvinfo : EIATTR_SPARSE_MMA_MASK
	.align		4
.L_22:
        /*0078*/ 	.byte	0x03, 0x50
        /*007a*/ 	.short	0x0000


	//----- nvinfo : EIATTR_MAXREG_COUNT
	.align		4
        /*007c*/ 	.byte	0x03, 0x1b
        /*007e*/ 	.short	0x00ff


	//----- nvinfo : EIATTR_NUM_BARRIERS
	.align		4
        /*0080*/ 	.byte	0x02, 0x4c
        /*0082*/ 	.byte	0x01
	.zero		1


	//----- nvinfo : EIATTR_MERCURY_ISA_VERSION
	.align		4
        /*0084*/ 	.byte	0x03, 0x5f
        /*0086*/ 	.short	0x0101


	//----- nvinfo : EIATTR_VRC_CTA_INIT_COUNT
	.align		4
        /*0088*/ 	.byte	0x02, 0x4a
	.zero		1
	.zero		1


	//----- nvinfo : EIATTR_EXIT_INSTR_OFFSETS
	.align		4
        /*008c*/ 	.byte	0x04, 0x1c
        /*008e*/ 	.short	(.L_24 - .L_23)


	//   ....[0]....
.L_23:
        /*0090*/ 	.word	0x00001270


	//----- nvinfo : EIATTR_CRS_STACK_SIZE
	.align		4
.L_24:
        /*0094*/ 	.byte	0x04, 0x1e
        /*0096*/ 	.short	(.L_26 - .L_25)
.L_25:
        /*0098*/ 	.word	0x00000000


	//----- nvinfo : EIATTR_CBANK_PARAM_SIZE
	.align		4
.L_26:
        /*009c*/ 	.byte	0x03, 0x19
        /*009e*/ 	.short	0x0028


	//----- nvinfo : EIATTR_PARAM_CBANK
	.align		4
        /*00a0*/ 	.byte	0x04, 0x0a
        /*00a2*/ 	.short	(.L_28 - .L_27)
	.align		4
.L_27:
        /*00a4*/ 	.word	index@(.nv.constant0._Z18conv2d_full_kernelILj2EEvPKfjjjjjPf)
        /*00a8*/ 	.short	0x0380
        /*00aa*/ 	.short	0x0028


	//----- nvinfo : EIATTR_SW_WAR
	.align		4
.L_28:
        /*00ac*/ 	.byte	0x04, 0x36
        /*00ae*/ 	.short	(.L_30 - .L_29)
.L_29:
        /*00b0*/ 	.word	0x00000008
.L_30:


//--------------------- .nv.callgraph             --------------------------
	.section	.nv.callgraph,"",@"SHT_CUDA_CALLGRAPH"
	.align	4
	.sectionentsize	8
	.align		4
        /*0000*/ 	.word	0x00000000
	.align		4
        /*0004*/ 	.word	0xffffffff
	.align		4
        /*0008*/ 	.word	0x00000000
	.align		4
        /*000c*/ 	.word	0xfffffffe
	.align		4
        /*0010*/ 	.word	0x00000000
	.align		4
        /*0014*/ 	.word	0xfffffffd
	.align		4
        /*0018*/ 	.word	0x00000000
	.align		4
        /*001c*/ 	.word	0xfffffffc


//--------------------- .nv.constant3             --------------------------
	.section	.nv.constant3,"a",@progbits
	.align	4
.nv.constant3:
	.type		const_filter,@object
	.size		const_filter,(.L_0 - const_filter)
const_filter:
	.zero		16384
.L_0:


//--------------------- .text._Z18conv2d_full_kernelILj2EEvPKfjjjjjPf --------------------------
	.section	.text._Z18conv2d_full_kernelILj2EEvPKfjjjjjPf,"ax",@progbits
	.align	128
        .global         _Z18conv2d_full_kernelILj2EEvPKfjjjjjPf
        .type           _Z18conv2d_full_kernelILj2EEvPKfjjjjjPf,@function
        .size           _Z18conv2d_full_kernelILj2EEvPKfjjjjjPf,(.L_x_17 - _Z18conv2d_full_kernelILj2EEvPKfjjjjjPf)
        .other          _Z18conv2d_full_kernelILj2EEvPKfjjjjjPf,@"STO_CUDA_ENTRY STV_DEFAULT"
_Z18conv2d_full_kernelILj2EEvPKfjjjjjPf:
.text._Z18conv2d_full_kernelILj2EEvPKfjjjjjPf:
[----:B------:R-:W-:Y:S08]  /*0000*/  LDC R1, c[0x0][0x37c] ;  /* 0x0000df00ff017b82 */ /* 0x000ff00000000800 */
[----:B------:R-:W0:Y:S01]  /*0010*/  LDC.64 R2, c[0x0][0x388] ;  /* 0x0000e200ff027b82 */ /* 0x000e220000000a00 */
[----:B------:R-:W1:Y:S01]  /*0020*/  S2R R17, SR_CTAID.X ;  /* 0x0000000000117919 */ /* 0x000e620000002500 */
[----:B------:R-:W2:Y:S01]  /*0030*/  LDCU UR9, c[0x0][0x398] ;  /* 0x00007300ff0977ac */ /* 0x000ea20008000800 */
[----:B------:R-:W3:Y:S05]  /*0040*/  LDCU.64 UR14, c[0x0][0x358] ;  /* 0x00006b00ff0e77ac */ /* 0x000eea0008000a00 */
[----:B------:R-:W-:Y:S08]  /*0050*/  S2UR UR4, SR_CTAID.Z ;  /* 0x00000000000479c3 */ /* 0x000ff00000002700 */
[----:B------:R-:W4:Y:S01]  /*0060*/  S2UR UR7, SR_CTAID.Y ;  /* 0x00000000000779c3 */ /* 0x000f220000002600 */
[----:B--2---:R-:W-:Y:S01]  /*0070*/  UISETP.NE.AND UP0, UPT, UR9, URZ, UPT ;  /* 0x000000ff0900728c */ /* 0x004fe2000bf05270 */
[----:B0-----:R-:W0:Y:S06]  /*0080*/  I2F.U32.RP R0, R3 ;  /* 0x0000000300007306 */ /* 0x001e2c0000209000 */
[----:B------:R-:W2:Y:S01]  /*0090*/  LDC.64 R10, c[0x0][0x390] ;  /* 0x0000e400ff0a7b82 */ /* 0x000ea20000000a00 */
[----:B------:R-:W-:Y:S01]  /*00a0*/  ISETP.NE.U32.AND P2, PT, R3, RZ, PT ;  /* 0x000000ff0300720c */ /* 0x000fe20003f45070 */
[----:B0-----:R-:W0:Y:S02]  /*00b0*/  MUFU.RCP R0, R0 ;  /* 0x0000000000007308 */ /* 0x001e240000001000 */
[----:B0-----:R-:W-:-:S04]  /*00c0*/  IADD3 R4, PT, PT, R0, 0xffffffe, RZ ;  /* 0x0ffffffe00047810 */ /* 0x001fc80007ffe0ff */
[----:B------:R-:W2:Y:S02]  /*00d0*/  LDC R0, c[0x0][0x360] ;  /* 0x0000d800ff007b82 */ /* 0x000ea40000000800 */
[----:B------:R0:W5:Y:S06]  /*00e0*/  F2I.FTZ.U32.TRUNC.NTZ R5, R4 ;  /* 0x0000000400057305 */ /* 0x00016c000021f000 */
[----:B------:R-:W3:Y:S01]  /*00f0*/  LDC R15, c[0x0][0x364] ;  /* 0x0000d900ff0f7b82 */ /* 0x000ee20000000800 */
[----:B------:R-:W1:Y:S01]  /*0100*/  LDCU UR5, c[0x0][0x370] ;  /* 0x00006e00ff0577ac */ /* 0x000e620008000800 */
[----:B0-----:R-:W-:Y:S01]  /*0110*/  IMAD.MOV.U32 R4, RZ, RZ, RZ ;  /* 0x000000ffff047224 */ /* 0x001fe200078e00ff */
[----:B------:R-:W4:Y:S01]  /*0120*/  LDCU UR6, c[0x0][0x374] ;  /* 0x00006e80ff0677ac */ /* 0x000f220008000800 */
[----:B-----5:R-:W-:-:S05]  /*0130*/  IADD3 R6, PT, PT, RZ, -R5, RZ ;  /* 0x80000005ff067210 */ /* 0x020fca0007ffe0ff */
[----:B------:R-:W-:Y:S01]  /*0140*/  IMAD R7, R6, R3, RZ ;  /* 0x0000000306077224 */ /* 0x000fe200078e02ff */
[----:B--2---:R-:W-:-:S03]  /*0150*/  IADD3 R11, PT, PT, R0, -0x1, R11 ;  /* 0xffffffff000b7810 */ /* 0x004fc60007ffe00b */
[----:B------:R-:W-:Y:S02]  /*0160*/  IMAD.HI.U32 R5, R5, R7, R4 ;  /* 0x0000000705057227 */ /* 0x000fe400078e0004 */
[----:B------:R-:W0:Y:S01]  /*0170*/  S2R R4, SR_TID.X ;  /* 0x0000000000047919 */ /* 0x000e220000002100 */
[----:B----4-:R-:W-:-:S03]  /*0180*/  UIMAD UR8, UR4, UR6, UR7 ;  /* 0x00000006040872a4 */ /* 0x010fc6000f8e0207 */
[----:B------:R-:W-:Y:S01]  /*0190*/  IMAD.HI.U32 R8, R5, UR4, RZ ;  /* 0x0000000405087c27 */ /* 0x000fe2000f8e00ff */
[C---:B---3--:R-:W-:Y:S01]  /*01a0*/  IADD3 R10, PT, PT, R15.reuse, -0x1, R10 ;  /* 0xffffffff0f0a7810 */ /* 0x048fe20007ffe00a */
[----:B------:R-:W2:Y:S02]  /*01b0*/  S2R R5, SR_TID.Y ;  /* 0x0000000000057919 */ /* 0x000ea40000002200 */
[C---:B------:R-:W-:Y:S01]  /*01c0*/  IMAD R14, R15.reuse, UR6, R2 ;  /* 0x000000060f0e7c24 */ /* 0x040fe2000f8e0202 */
[----:B------:R-:W-:Y:S01]  /*01d0*/  IADD3 R6, PT, PT, -R8, RZ, RZ ;  /* 0x000000ff08067210 */ /* 0x000fe20007ffe1ff */
[C---:B------:R-:W-:Y:S02]  /*01e0*/  IMAD R7, R15.reuse, UR8, RZ ;  /* 0x000000080f077c24 */ /* 0x040fe4000f8e02ff */
[----:B------:R-:W-:Y:S02]  /*01f0*/  IMAD R9, R15, UR7, RZ ;  /* 0x000000070f097c24 */ /* 0x000fe4000f8e02ff */
[----:B------:R-:W-:-:S02]  /*0200*/  IMAD R6, R3, R6, UR4 ;  /* 0x0000000403067e24 */ /* 0x000fc4000f8e0206 */
[----:B-1----:R-:W-:Y:S02]  /*0210*/  IMAD R13, R7, UR5, R17 ;  /* 0x00000005070d7c24 */ /* 0x002fe4000f8e0211 */
[----:B------:R-:W-:Y:S01]  /*0220*/  IMAD R12, R14, UR9, RZ ;  /* 0x000000090e0c7c24 */ /* 0x000fe2000f8e02ff */
[----:B------:R-:W-:-:S13]  /*0230*/  ISETP.GE.U32.AND P0, PT, R6, R3, PT ;  /* 0x000000030600720c */ /* 0x000fda0003f06070 */
[-C--:B------:R-:W-:Y:S02]  /*0240*/  @P0 IADD3 R6, PT, PT, R6, -R3.reuse, RZ ;  /* 0x8000000306060210 */ /* 0x080fe40007ffe0ff */
[----:B------:R-:W-:Y:S02]  /*0250*/  @P0 IADD3 R8, PT, PT, R8, 0x1, RZ ;  /* 0x0000000108080810 */ /* 0x000fe40007ffe0ff */
[----:B------:R-:W-:Y:S01]  /*0260*/  ISETP.GE.U32.AND P1, PT, R6, R3, PT ;  /* 0x000000030600720c */ /* 0x000fe20003f26070 */
[----:B------:R-:W-:-:S04]  /*0270*/  IMAD.SHL.U32 R6, R0, 0x2, RZ ;  /* 0x0000000200067824 */ /* 0x000fc800078e00ff */
[C---:B------:R-:W-:Y:S02]  /*0280*/  IMAD R7, R6.reuse, UR5, RZ ;  /* 0x0000000506077c24 */ /* 0x040fe4000f8e02ff */
[C---:B------:R-:W-:Y:S02]  /*0290*/  IMAD R17, R6.reuse, R17, RZ ;  /* 0x0000001106117224 */ /* 0x040fe400078e02ff */
[----:B------:R-:W-:Y:S01]  /*02a0*/  IMAD R6, R6, R13, RZ ;  /* 0x0000000d06067224 */ /* 0x000fe200078e02ff */
[----:B------:R-:W-:-:S03]  /*02b0*/  IADD3 R16, PT, PT, R7, R2, RZ ;  /* 0x0000000207107210 */ /* 0x000fc60007ffe0ff */
[----:B------:R-:W-:Y:S02]  /*02c0*/  @P1 IADD3 R8, PT, PT, R8, 0x1, RZ ;  /* 0x0000000108081810 */ /* 0x000fe40007ffe0ff */
[----:B------:R-:W-:-:S05]  /*02d0*/  @!P2 LOP3.LUT R8, RZ, R3, RZ, 0x33, !PT ;  /* 0x00000003ff08a212 */ /* 0x000fca00078e33ff */
[----:B------:R-:W-:Y:S02]  /*02e0*/  IMAD R9, R8, R12, R9 ;  /* 0x0000000c08097224 */ /* 0x000fe400078e0209 */
[----:B------:R-:W-:Y:S02]  /*02f0*/  IMAD.MOV R18, RZ, RZ, -R8 ;  /* 0x000000ffff127224 */ /* 0x000fe400078e0a08 */
[----:B------:R-:W-:Y:S01]  /*0300*/  IMAD R17, R16, R9, R17 ;  /* 0x0000000910117224 */ /* 0x000fe200078e0211 */
[----:B------:R-:W-:Y:S01]  /*0310*/  IADD3 R9, PT, PT, R11, R0, RZ ;  /* 0x000000000b097210 */ /* 0x000fe20007ffe0ff */
[----:B------:R-:W-:Y:S01]  /*0320*/  IMAD R8, R3, R18, UR4 ;  /* 0x0000000403087e24 */ /* 0x000fe2000f8e0212 */
[----:B0-2---:R-:W-:Y:S06]  /*0330*/  BRA.U !UP0, `(.L_x_0) ;  /* 0x0000000108b87547 */ /* 0x005fec000b800000 */
[----:B------:R-:W-:-:S05]  /*0340*/  UMOV UR4, URZ ;  /* 0x000000ff00047c82 */ /* 0x000fca0008000000 */
.L_x_7:
[----:B------:R-:W-:Y:S01]  /*0350*/  ISETP.GE.U32.AND P0, PT, R5, R10, PT ;  /* 0x0000000a0500720c */ /* 0x000fe20003f06070 */
[----:B------:R-:W0:Y:S01]  /*0360*/  LDCU.64 UR6, c[0x0][0x380] ;  /* 0x00007000ff0677ac */ /* 0x000e220008000a00 */
[----:B------:R-:W-:Y:S11]  /*0370*/  BSSY.RECONVERGENT B0, `(.L_x_1) ;  /* 0x0000026000007945 */ /* 0x000ff60003800200 */
[----:B-1----:R-:W-:Y:S05]  /*0380*/  @P0 BRA `(.L_x_2) ;  /* 0x0000000000900947 */ /* 0x002fea0003800000 */
[----:B------:R-:W-:-:S07]  /*0390*/  IMAD.MOV.U32 R19, RZ, RZ, R5 ;  /* 0x000000ffff137224 */ /* 0x000fce00078e0005 */
.L_x_6:
[----:B------:R-:W-:Y:S01]  /*03a0*/  ISETP.GE.U32.AND P0, PT, R4, R11, PT ;  /* 0x0000000b0400720c */ /* 0x000fe20003f06070 */
[----:B------:R-:W-:-:S12]  /*03b0*/  BSSY.RECONVERGENT B1, `(.L_x_3) ;  /* 0x000001e000017945 */ /* 0x000fd80003800200 */
[----:B-1----:R-:W-:Y:S05]  /*03c0*/  @P0 BRA `(.L_x_4) ;  /* 0x0000000000700947 */ /* 0x002fea0003800000 */
[----:B------:R-:W1:Y:S01]  /*03d0*/  S2R R3, SR_CgaCtaId ;  /* 0x0000000000037919 */ /* 0x000e620000008800 */
[----:B------:R-:W-:Y:S01]  /*03e0*/  MOV R18, 0x400 ;  /* 0x0000040000127802 */ /* 0x000fe20000000f00 */
[--C-:B------:R-:W-:Y:S01]  /*03f0*/  IMAD R21, R14, UR4, R19.reuse ;  /* 0x000000040e157c24 */ /* 0x100fe2000f8e0213 */
[----:B------:R-:W-:Y:S01]  /*0400*/  MOV R20, R4 ;  /* 0x0000000400147202 */ /* 0x000fe20000000f00 */
[----:B------:R-:W-:Y:S02]  /*0410*/  IMAD R2, R10, UR4, R19 ;  /* 0x000000040a027c24 */ /* 0x000fe4000f8e0213 */
[----:B------:R-:W-:Y:S02]  /*0420*/  IMAD R21, R16, R21, RZ ;  /* 0x0000001510157224 */ /* 0x000fe400078e02ff */
[----:B------:R-:W-:Y:S01]  /*0430*/  IMAD R23, R9, R2, RZ ;  /* 0x0000000209177224 */ /* 0x000fe200078e02ff */
[----:B-1----:R-:W-:-:S07]  /*0440*/  LEA R18, R3, R18, 0x18 ;  /* 0x0000001203127211 */ /* 0x002fce00078ec0ff */
.L_x_5:
[----:B-1----:R-:W-:-:S04]  /*0450*/  IADD3 R2, PT, PT, R21, R20, RZ ;  /* 0x0000001415027210 */ /* 0x002fc80007ffe0ff */
[----:B------:R-:W-:Y:S01]  /*0460*/  IADD3 R3, P0, PT, R17, R2, RZ ;  /* 0x0000000211037210 */ /* 0x000fe20007f1e0ff */
[----:B------:R-:W-:-:S03]  /*0470*/  IMAD.IADD R12, R2, 0x1, R0 ;  /* 0x00000001020c7824 */ /* 0x000fc600078e0200 */
[----:B------:R-:W-:Y:S02]  /*0480*/  IADD3.X R24, PT, PT, RZ, RZ, RZ, P0, !PT ;  /* 0x000000ffff187210 */ /* 0x000fe400007fe4ff */
[----:B------:R-:W-:Y:S02]  /*0490*/  IADD3 R13, P1, PT, R17, R12, RZ ;  /* 0x0000000c110d7210 */ /* 0x000fe40007f3e0ff */
[----:B0-----:R-:W-:Y:S02]  /*04a0*/  LEA R2, P0, R3, UR6, 0x2 ;  /* 0x0000000603027c11 */ /* 0x001fe4000f8010ff */
[----:B------:R-:W-:Y:S02]  /*04b0*/  IADD3.X R22, PT, PT, RZ, RZ, RZ, P1, !PT ;  /* 0x000000ffff167210 */ /* 0x000fe40000ffe4ff */
[----:B------:R-:W-:Y:S02]  /*04c0*/  LEA R12, P1, R13, UR6, 0x2 ;  /* 0x000000060d0c7c11 */ /* 0x000fe4000f8210ff */
[----:B------:R-:W-:-:S02]  /*04d0*/  LEA.HI.X R3, R3, UR7, R24, 0x2, P0 ;  /* 0x0000000703037c11 */ /* 0x000fc400080f1418 */
[----:B------:R-:W-:-:S03]  /*04e0*/  LEA.HI.X R13, R13, UR7, R22, 0x2, P1 ;  /* 0x000000070d0d7c11 */ /* 0x000fc600088f1416 */
[----:B------:R-:W2:Y:S04]  /*04f0*/  LDG.E.CONSTANT R2, desc[UR14][R2.64] ;  /* 0x0000000e02027981 */ /* 0x000ea8000c1e9900 */
[----:B------:R-:W3:Y:S01]  /*0500*/  LDG.E.CONSTANT R12, desc[UR14][R12.64] ;  /* 0x0000000e0c0c7981 */ /* 0x000ee2000c1e9900 */
[--C-:B------:R-:W-:Y:S02]  /*0510*/  IMAD.IADD R25, R23, 0x1, R20.reuse ;  /* 0x0000000117197824 */ /* 0x100fe400078e0214 */
[----:B------:R-:W-:-:S03]  /*0520*/  IMAD.IADD R20, R0, 0x1, R20 ;  /* 0x0000000100147824 */ /* 0x000fc600078e0214 */
[----:B------:R-:W-:Y:S02]  /*0530*/  LEA R25, R25, R18, 0x2 ;  /* 0x0000001219197211 */ /* 0x000fe400078e10ff */
[----:B------:R-:W-:Y:S02]  /*0540*/  ISETP.GE.U32.AND P0, PT, R20, R11, PT ;  /* 0x0000000b1400720c */ /* 0x000fe40003f06070 */
[----:B------:R-:W-:Y:S01]  /*0550*/  LEA R27, R0, R25, 0x2 ;  /* 0x00000019001b7211 */ /* 0x000fe200078e10ff */
[----:B--2---:R1:W-:Y:S04]  /*0560*/  STS [R25], R2 ;  /* 0x0000000219007388 */ /* 0x0043e80000000800 */
[----:B---3--:R1:W-:Y:S06]  /*0570*/  STS [R27], R12 ;  /* 0x0000000c1b007388 */ /* 0x0083ec0000000800 */
[----:B------:R-:W-:Y:S05]  /*0580*/  @!P0 BRA `(.L_x_5) ;  /* 0xfffffffc00b08947 */ /* 0x000fea000383ffff */
.L_x_4:
[----:B0-----:R-:W-:Y:S05]  /*0590*/  BSYNC.RECONVERGENT B1 ;  /* 0x0000000000017941 */ /* 0x001fea0003800200 */
.L_x_3:
[----:B------:R-:W-:-:S04]  /*05a0*/  IADD3 R19, PT, PT, R15, R19, RZ ;  /* 0x000000130f137210 */ /* 0x000fc80007ffe0ff */
[----:B------:R-:W-:-:S13]  /*05b0*/  ISETP.GE.U32.AND P0, PT, R19, R10, PT ;  /* 0x0000000a1300720c */ /* 0x000fda0003f06070 */
[----:B------:R-:W-:Y:S05]  /*05c0*/  @!P0 BRA `(.L_x_6) ;  /* 0xfffffffc00748947 */ /* 0x000fea000383ffff */
.L_x_2:
[----:B0-----:R-:W-:Y:S05]  /*05d0*/  BSYNC.RECONVERGENT B0 ;  /* 0x0000000000007941 */ /* 0x001fea0003800200 */
.L_x_1:
[----:B------:R-:W0:Y:S01]  /*05e0*/  LDCU UR9, c[0x0][0x398] ;  /* 0x00007300ff0977ac */ /* 0x000e220008000800 */
[----:B------:R-:W-:-:S04]  /*05f0*/  UIADD3 UR4, UPT, UPT, UR4, 0x1, URZ ;  /* 0x0000000104047890 */ /* 0x000fc8000fffe0ff */
[----:B0-----:R-:W-:-:S09]  /*0600*/  UISETP.NE.AND UP0, UPT, UR4, UR9, UPT ;  /* 0x000000090400728c */ /* 0x001fd2000bf05270 */
[----:B------:R-:W-:Y:S05]  /*0610*/  BRA.U UP0, `(.L_x_7) ;  /* 0xfffffffd004c7547 */ /* 0x000fea000b83ffff */
.L_x_0:
[----:B------:R-:W0:Y:S01]  /*0620*/  LDCU.64 UR6, c[0x0][0x390] ;  /* 0x00007200ff0677ac */ /* 0x000e220008000a00 */
[----:B------:R-:W-:Y:S01]  /*0630*/  CS2R R16, SRZ ;  /* 0x0000000000107805 */ /* 0x000fe2000001ff00 */
[----:B0-----:R-:W-:-:S04]  /*0640*/  UISETP.NE.AND UP0, UPT, UR7, URZ, UPT ;  /* 0x000000ff0700728c */ /* 0x001fc8000bf05270 */
[----:B------:R-:W-:-:S04]  /*0650*/  UISETP.EQ.OR UP0, UPT, UR6, URZ, !UP0 ;  /* 0x000000ff0600728c */ /* 0x000fc8000c702670 */
[----:B------:R-:W-:Y:S01]  /*0660*/  UISETP.EQ.OR UP0, UPT, UR9, URZ, UP0 ;  /* 0x000000ff0900728c */ /* 0x000fe20008702670 */
[----:B------:R-:W-:Y:S08]  /*0670*/  BAR.SYNC.DEFER_BLOCKING 0x0 ;  /* 0x0000000000007b1d */ /* 0x000ff00000010000 */
[----:B------:R-:W-:Y:S05]  /*0680*/  BRA.U UP0, `(.L_x_8) ;  /* 0x0000000900c47547 */ /* 0x000fea000b800000 */
[----:B------:R-:W-:Y:S01]  /*0690*/  ULOP3.LUT UR8, UR7, 0xfffffff8, URZ, 0xc0, !UPT ;  /* 0xfffffff807087892 */ /* 0x000fe2000f8ec0ff */
[----:B------:R-:W-:Y:S01]  /*06a0*/  CS2R R16, SRZ ;  /* 0x0000000000107805 */ /* 0x000fe2000001ff00 */
[----:B------:R-:W-:Y:S02]  /*06b0*/  ULOP3.LUT UR12, UR7, 0x7, URZ, 0xc0, !UPT ;  /* 0x00000007070c7892 */ /* 0x000fe4000f8ec0ff */
[----:B------:R-:W-:Y:S02]  /*06c0*/  ULOP3.LUT UR7, UR7, 0x3, URZ, 0xc0, !UPT ;  /* 0x0000000307077892 */ /* 0x000fe4000f8ec0ff */
[----:B------:R-:W-:Y:S01]  /*06d0*/  UIADD3 UR10, UPT, UPT, -UR8, URZ, URZ ;  /* 0x000000ff080a7290 */ /* 0x000fe2000fffe1ff */
[----:B------:R-:W-:-:S11]  /*06e0*/  UMOV UR4, URZ ;  /* 0x000000ff00047c82 */ /* 0x000fd60008000000 */
.L_x_15:
[----:B------:R-:W0:Y:S01]  /*06f0*/  LDC R11, c[0x0][0x398] ;  /* 0x0000e600ff0b7b82 */ /* 0x000e220000000800 */
[----:B------:R-:W-:Y:S01]  /*0700*/  UMOV UR5, URZ ;  /* 0x000000ff00057c82 */ /* 0x000fe20008000000 */
[----:B0-----:R-:W-:-:S07]  /*0710*/  IMAD R11, R8, R11, UR4 ;  /* 0x00000004080b7e24 */ /* 0x001fce000f8e020b */
.L_x_14:
[----:B-1----:R-:W0:Y:S01]  /*0720*/  LDC.64 R2, c[0x0][0x390] ;  /* 0x0000e400ff027b82 */ /* 0x002e220000000a00 */
[----:B------:R-:W-:Y:S01]  /*0730*/  IMAD R12, R10, UR4, R5 ;  /* 0x000000040a0c7c24 */ /* 0x000fe2000f8e0205 */
[----:B------:R-:W-:-:S04]  /*0740*/  UMOV UR6, URZ ;  /* 0x000000ff00067c82 */ /* 0x000fc80008000000 */
[----:B------:R-:W-:-:S05]  /*0750*/  IADD3 R18, PT, PT, R12, UR5, RZ ;  /* 0x000000050c127c10 */ /* 0x000fca000fffe0ff */
[----:B------:R-:W-:Y:S01]  /*0760*/  IMAD R14, R9, R18, R4 ;  /* 0x00000012090e7224 */ /* 0x000fe200078e0204 */
[----:B0-----:R-:W-:Y:S01]  /*0770*/  ISETP.GE.U32.AND P0, PT, R3, 0x8, PT ;  /* 0x000000080300780c */ /* 0x001fe20003f06070 */
[----:B------:R-:W-:Y:S01]  /*0780*/  IMAD R12, R11, R2, UR5 ;  /* 0x000000050b0c7e24 */ /* 0x000fe2000f8e0202 */
[----:B------:R-:W-:-:S06]  /*0790*/  UIADD3 UR5, UPT, UPT, UR5, 0x1, URZ ;  /* 0x0000000105057890 */ /* 0x000fcc000fffe0ff */
[----:B------:R-:W-:-:S05]  /*07a0*/  ISETP.NE.AND P1, PT, R2, UR5, PT ;  /* 0x0000000502007c0c */ /* 0x000fca000bf25270 */
[----:B------:R-:W-:Y:S08]  /*07b0*/  @!P0 BRA `(.L_x_9) ;  /* 0x0000000400208947 */ /* 0x000ff00003800000 */
[----:B------:R-:W0:Y:S01]  /*07c0*/  S2UR UR9, SR_CgaCtaId ;  /* 0x00000000000979c3 */ /* 0x000e220000008800 */
[----:B------:R-:W-:Y:S01]  /*07d0*/  UMOV UR6, 0x400 ;  /* 0x0000040000067882 */ /* 0x000fe20000000000 */
[----:B------:R-:W-:Y:S01]  /*07e0*/  IMAD R2, R9, R18, RZ ;  /* 0x0000001209027224 */ /* 0x000fe200078e02ff */
[----:B0-----:R-:W-:-:S03]  /*07f0*/  ULEA UR6, UR9, UR6, 0x18 ;  /* 0x0000000609067291 */ /* 0x001fc6000f8ec0ff */
[----:B------:R-:W-:-:S03]  /*0800*/  UMOV UR9, UR10 ;  /* 0x0000000a00097c82 */ /* 0x000fc60008000000 */
[----:B------:R-:W-:Y:S01]  /*0810*/  LEA R13, R4, UR6, 0x2 ;  /* 0x00000006040d7c11 */ /* 0x000fe2000f8e10ff */
[----:B------:R-:W-:-:S04]  /*0820*/  UMOV UR6, URZ ;  /* 0x000000ff00067c82 */ /* 0x000fc80008000000 */
[----:B------:R-:W-:-:S05]  /*0830*/  IMAD R13, R2, 0x4, R13 ;  /* 0x00000004020d7824 */ /* 0x000fca00078e020d */
[----:B------:R-:W-:-:S07]  /*0840*/  IADD3 R13, PT, PT, R13, 0x10, RZ ;  /* 0x000000100d0d7810 */ /* 0x000fce0007ffe0ff */
.L_x_10:
[----:B------:R-:W-:Y:S01]  /*0850*/  LEA R2, R0, R13, 0x2 ;  /* 0x0000000d00027211 */ /* 0x000fe200078e10ff */
[----:B------:R-:W0:Y:S01]  /*0860*/  LDS R19, [R13+-0x10] ;  /* 0xfffff0000d137984 */ /* 0x000e220000000800 */
[----:B------:R-:W-:Y:S01]  /*0870*/  IMAD R15, R12, R3, UR6 ;  /* 0x000000060c0f7e24 */ /* 0x000fe2000f8e0203 */
[----:B------:R-:W-:Y:S02]  /*0880*/  UIADD3 UR9, UPT, UPT, UR9, 0x8, URZ ;  /* 0x0000000809097890 */ /* 0x000fe4000fffe0ff */
[----:B------:R-:W1:Y:S01]  /*0890*/  LDS R25, [R2+-0x10] ;  /* 0xfffff00002197984 */ /* 0x000e620000000800 */
[C---:B------:R-:W-:Y:S01]  /*08a0*/  IMAD.SHL.U32 R24, R15.reuse, 0x4, RZ ;  /* 0x000000040f187824 */ /* 0x040fe200078e00ff */
[C---:B------:R-:W-:Y:S01]  /*08b0*/  IADD3 R20, PT, PT, R15.reuse, 0x1, RZ ;  /* 0x000000010f147810 */ /* 0x040fe20007ffe0ff */
[----:B------:R-:W-:Y:S01]  /*08c0*/  VIADD R27, R15, 0x2 ;  /* 0x000000020f1b7836 */ /* 0x000fe20000000000 */
[----:B------:R-:W2:Y:S01]  /*08d0*/  LDS R22, [R13+-0xc] ;  /* 0xfffff4000d167984 */ /* 0x000ea20000000800 */
[----:B------:R-:W-:Y:S01]  /*08e0*/  UISETP.NE.AND UP0, UPT, UR9, URZ, UPT ;  /* 0x000000ff0900728c */ /* 0x000fe2000bf05270 */
[----:B------:R-:W-:Y:S01]  /*08f0*/  SHF.L.U32 R23, R20, 0x2, RZ ;  /* 0x0000000214177819 */ /* 0x000fe200000006ff */
[----:B------:R-:W0:Y:S01]  /*0900*/  LDC R24, c[0x3][R24] ;  /* 0x00c0000018187b82 */ /* 0x000e220000000800 */
[----:B------:R-:W3:Y:S01]  /*0910*/  LDS R18, [R2+-0xc] ;  /* 0xfffff40002127984 */ /* 0x000ee20000000800 */
[----:B------:R-:W-:Y:S01]  /*0920*/  SHF.L.U32 R27, R27, 0x2, RZ ;  /* 0x000000021b1b7819 */ /* 0x000fe200000006ff */
[----:B------:R-:W-:-:S02]  /*0930*/  UIADD3 UR6, UPT, UPT, UR6, 0x8, URZ ;  /* 0x0000000806067890 */ /* 0x000fc4000fffe0ff */
[----:B------:R-:W4:Y:S03]  /*0940*/  LDS R20, [R13+-0x8] ;  /* 0xfffff8000d147984 */ /* 0x000f260000000800 */
[----:B------:R-:W2:Y:S01]  /*0950*/  LDC R23, c[0x3][R23] ;  /* 0x00c0000017177b82 */ /* 0x000ea20000000800 */
[----:B------:R-:W5:Y:S01]  /*0960*/  LDS R21, [R2+-0x8] ;  /* 0xfffff80002157984 */ /* 0x000f620000000800 */
[----:B0-----:R-:W-:-:S03]  /*0970*/  FFMA R26, R24, R19, R17 ;  /* 0x00000013181a7223 */ /* 0x001fc60000000011 */
[----:B------:R-:W0:Y:S01]  /*0980*/  LDS R19, [R13+-0x4] ;  /* 0xfffffc000d137984 */ /* 0x000e220000000800 */
[----:B-1----:R-:W-:-:S03]  /*0990*/  FFMA R17, R24, R25, R16 ;  /* 0x0000001918117223 */ /* 0x002fc60000000010 */
[----:B------:R-:W1:Y:S01]  /*09a0*/  LDS R16, [R2+-0x4] ;  /* 0xfffffc0002107984 */ /* 0x000e620000000800 */
[----:B------:R4:W5:Y:S01]  /*09b0*/  LDC R24, c[0x3][R27] ;  /* 0x00c000001b187b82 */ /* 0x0009620000000800 */
[C---:B--2---:R-:W-:Y:S01]  /*09c0*/  FFMA R25, R23.reuse, R22, R26 ;  /* 0x0000001617197223 */ /* 0x044fe2000000001a */
[----:B---3--:R-:W-:Y:S01]  /*09d0*/  FFMA R22, R23, R18, R17 ;  /* 0x0000001217167223 */ /* 0x008fe20000000011 */
[C---:B------:R-:W-:Y:S01]  /*09e0*/  IADD3 R17, PT, PT, R15.reuse, 0x3, RZ ;  /* 0x000000030f117810 */ /* 0x040fe20007ffe0ff */
[----:B------:R-:W2:Y:S01]  /*09f0*/  LDS R18, [R2] ;  /* 0x0000000002127984 */ /* 0x000ea20000000800 */
[----:B----4-:R-:W-:-:S03]  /*0a00*/  IADD3 R27, PT, PT, R15, 0x6, RZ ;  /* 0x000000060f1b7810 */ /* 0x010fc60007ffe0ff */
[----:B------:R-:W-:Y:S01]  /*0a10*/  IMAD.SHL.U32 R23, R17, 0x4, RZ ;  /* 0x0000000411177824 */ /* 0x000fe200078e00ff */
[----:B------:R-:W-:Y:S01]  /*0a20*/  IADD3 R17, PT, PT, R15, 0x4, RZ ;  /* 0x000000040f117810 */ /* 0x000fe20007ffe0ff */
[----:B------:R-:W-:-:S03]  /*0a30*/  IMAD.SHL.U32 R27, R27, 0x4, RZ ;  /* 0x000000041b1b7824 */ /* 0x000fc600078e00ff */
[----:B------:R-:W-:Y:S01]  /*0a40*/  SHF.L.U32 R17, R17, 0x2, RZ ;  /* 0x0000000211117819 */ /* 0x000fe200000006ff */
[----:B------:R-:W0:Y:S01]  /*0a50*/  LDC R23, c[0x3][R23] ;  /* 0x00c0000017177b82 */ /* 0x000e220000000800 */
[----:B-----5:R-:W-:-:S07]  /*0a60*/  FFMA R26, R24, R20, R25 ;  /* 0x00000014181a7223 */ /* 0x020fce0000000019 */
[----:B------:R-:W2:Y:S01]  /*0a70*/  LDC R17, c[0x3][R17] ;  /* 0x00c0000011117b82 */ /* 0x000ea20000000800 */
[----:B------:R-:W-:Y:S01]  /*0a80*/  FFMA R21, R24, R21, R22 ;  /* 0x0000001518157223 */ /* 0x000fe20000000016 */
[----:B------:R-:W-:Y:S01]  /*0a90*/  LDS R20, [R2+0x4] ;  /* 0x0000040002147984 */ /* 0x000fe20000000800 */
[C---:B------:R-:W-:Y:S01]  /*0aa0*/  VIADD R25, R15.reuse, 0x5 ;  /* 0x000000050f197836 */ /* 0x040fe20000000000 */
[----:B------:R-:W-:Y:S02]  /*0ab0*/  IADD3 R15, PT, PT, R15, 0x7, RZ ;  /* 0x000000070f0f7810 */ /* 0x000fe40007ffe0ff */
[----:B------:R-:W3:Y:S02]  /*0ac0*/  LDS R22, [R13] ;  /* 0x000000000d167984 */ /* 0x000ee40000000800 */
[----:B------:R-:W-:Y:S01]  /*0ad0*/  SHF.L.U32 R15, R15, 0x2, RZ ;  /* 0x000000020f0f7819 */ /* 0x000fe200000006ff */
[----:B------:R-:W4:Y:S01]  /*0ae0*/  LDC R27, c[0x3][R27] ;  /* 0x00c000001b1b7b82 */ /* 0x000f220000000800 */
[C---:B0-----:R-:W-:Y:S01]  /*0af0*/  FFMA R24, R23.reuse, R19, R26 ;  /* 0x0000001317187223 */ /* 0x041fe2000000001a */
[----:B-1----:R-:W-:Y:S01]  /*0b00*/  FFMA R26, R23, R16, R21 ;  /* 0x00000010171a7223 */ /* 0x002fe20000000015 */
[----:B------:R-:W0:Y:S05]  /*0b10*/  LDS R19, [R13+0x4] ;  /* 0x000004000d137984 */ /* 0x000e2a0000000800 */
[----:B------:R-:W1:Y:S01]  /*0b20*/  LDC R15, c[0x3][R15] ;  /* 0x00c000000f0f7b82 */ /* 0x000e620000000800 */
[----:B------:R-:W4:Y:S01]  /*0b30*/  LDS R16, [R2+0x8] ;  /* 0x0000080002107984 */ /* 0x000f220000000800 */
[----:B--2---:R-:W-:Y:S01]  /*0b40*/  FFMA R23, R17, R18, R26 ;  /* 0x0000001211177223 */ /* 0x004fe2000000001a */
[----:B------:R-:W-:-:S02]  /*0b50*/  SHF.L.U32 R26, R25, 0x2, RZ ;  /* 0x00000002191a7819 */ /* 0x000fc400000006ff */
[----:B------:R-:W2:Y:S04]  /*0b60*/  LDS R21, [R13+0x8] ;  /* 0x000008000d157984 */ /* 0x000ea80000000800 */
[----:B------:R-:W1:Y:S01]  /*0b70*/  LDS R18, [R2+0xc] ;  /* 0x00000c0002127984 */ /* 0x000e620000000800 */
[----:B------:R-:W5:Y:S03]  /*0b80*/  LDC R26, c[0x3][R26] ;  /* 0x00c000001a1a7b82 */ /* 0x000f660000000800 */
[----:B------:R3:W1:Y:S02]  /*0b90*/  LDS R25, [R13+0xc] ;  /* 0x00000c000d197984 */ /* 0x0006640000000800 */
[----:B---3--:R-:W-:Y:S01]  /*0ba0*/  IADD3 R13, PT, PT, R13, 0x20, RZ ;  /* 0x000000200d0d7810 */ /* 0x008fe20007ffe0ff */
[----:B------:R-:W-:Y:S01]  /*0bb0*/  FFMA R22, R17, R22, R24 ;  /* 0x0000001611167223 */ /* 0x000fe20000000018 */
[----:B-----5:R-:W-:-:S03]  /*0bc0*/  FFMA R20, R26, R20, R23 ;  /* 0x000000141a147223 */ /* 0x020fc60000000017 */
[----:B0-----:R-:W-:Y:S01]  /*0bd0*/  FFMA R22, R26, R19, R22 ;  /* 0x000000131a167223 */ /* 0x001fe20000000016 */
[----:B----4-:R-:W-:-:S03]  /*0be0*/  FFMA R16, R27, R16, R20 ;  /* 0x000000101b107223 */ /* 0x010fc60000000014 */
[----:B--2---:R-:W-:Y:S01]  /*0bf0*/  FFMA R22, R27, R21, R22 ;  /* 0x000000151b167223 */ /* 0x004fe20000000016 */
[----:B-1----:R-:W-:-:S03]  /*0c00*/  FFMA R16, R15, R18, R16 ;  /* 0x000000120f107223 */ /* 0x002fc60000000010 */
[----:B------:R-:W-:Y:S01]  /*0c10*/  FFMA R17, R15, R25, R22 ;  /* 0x000000190f117223 */ /* 0x000fe20000000016 */
[----:B------:R-:W-:Y:S06]  /*0c20*/  BRA.U UP0, `(.L_x_10) ;  /* 0xfffffffd00087547 */ /* 0x000fec000b83ffff */
[----:B------:R-:W-:-:S05]  /*0c30*/  UMOV UR6, UR8 ;  /* 0x0000000800067c82 */ /* 0x000fca0008000000 */
.L_x_9:
[----:B------:R-:W-:-:S09]  /*0c40*/  UISETP.NE.AND UP0, UPT, UR12, URZ, UPT ;  /* 0x000000ff0c00728c */ /* 0x000fd2000bf05270 */
[----:B------:R-:W-:Y:S05]  /*0c50*/  BRA.U !UP0, `(.L_x_11) ;  /* 0x00000005083c7547 */ /* 0x000fea000b800000 */
[----:B------:R-:W-:Y:S02]  /*0c60*/  UIADD3 UR9, UPT, UPT, UR12, -0x1, URZ ;  /* 0xffffffff0c097890 */ /* 0x000fe4000fffe0ff */
[----:B------:R-:W-:Y:S02]  /*0c70*/  UISETP.NE.AND UP1, UPT, UR7, URZ, UPT ;  /* 0x000000ff0700728c */ /* 0x000fe4000bf25270 */
[----:B------:R-:W-:-:S09]  /*0c80*/  UISETP.GE.U32.AND UP0, UPT, UR9, 0x3, UPT ;  /* 0x000000030900788c */ /* 0x000fd2000bf06070 */
[----:B------:R-:W-:Y:S05]  /*0c90*/  BRA.U !UP0, `(.L_x_12) ;  /* 0x00000001088c7547 */ /* 0x000fea000b800000 */
[----:B------:R-:W0:Y:S01]  /*0ca0*/  S2UR UR11, SR_CgaCtaId ;  /* 0x00000000000b79c3 */ /* 0x000e220000008800 */
[----:B------:R-:W-:Y:S01]  /*0cb0*/  UMOV UR9, 0x400 ;  /* 0x0000040000097882 */ /* 0x000fe20000000000 */
[----:B------:R-:W-:Y:S02]  /*0cc0*/  VIADD R2, R14, UR6 ;  /* 0x000000060e027c36 */ /* 0x000fe40008000000 */
[----:B------:R-:W-:Y:S01]  /*0cd0*/  IMAD R23, R12, R3, UR6 ;  /* 0x000000060c177e24 */ /* 0x000fe2000f8e0203 */
[----:B------:R-:W-:-:S04]  /*0ce0*/  UIADD3 UR6, UPT, UPT, UR6, 0x4, URZ ;  /* 0x0000000406067890 */ /* 0x000fc8000fffe0ff */
[C---:B------:R-:W-:Y:S02]  /*0cf0*/  IADD3 R21, PT, PT, R23.reuse, 0x1, RZ ;  /* 0x0000000117157810 */ /* 0x040fe40007ffe0ff */
[C---:B------:R-:W-:Y:S02]  /*0d00*/  SHF.L.U32 R22, R23.reuse, 0x2, RZ ;  /* 0x0000000217167819 */ /* 0x040fe400000006ff */
[----:B------:R-:W-:Y:S01]  /*0d10*/  IADD3 R26, PT, PT, R23, 0x2, RZ ;  /* 0x00000002171a7810 */ /* 0x000fe20007ffe0ff */
[----:B------:R-:W-:Y:S01]  /*0d20*/  IMAD.SHL.U32 R25, R21, 0x4, RZ ;  /* 0x0000000415197824 */ /* 0x000fe200078e00ff */
[----:B------:R-:W-:Y:S02]  /*0d30*/  IADD3 R23, PT, PT, R23, 0x3, RZ ;  /* 0x0000000317177810 */ /* 0x000fe40007ffe0ff */
[----:B------:R-:W1:Y:S01]  /*0d40*/  LDC R22, c[0x3][R22] ;  /* 0x00c0000016167b82 */ /* 0x000e620000000800 */
[----:B------:R-:W-:Y:S02]  /*0d50*/  SHF.L.U32 R26, R26, 0x2, RZ ;  /* 0x000000021a1a7819 */ /* 0x000fe400000006ff */
[----:B------:R-:W-:Y:S01]  /*0d60*/  IMAD.SHL.U32 R23, R23, 0x4, RZ ;  /* 0x0000000417177824 */ /* 0x000fe200078e00ff */
[----:B0-----:R-:W-:-:S04]  /*0d70*/  ULEA UR9, UR11, UR9, 0x18 ;  /* 0x000000090b097291 */ /* 0x001fc8000f8ec0ff */
[----:B------:R-:W0:Y:S02]  /*0d80*/  LDC R25, c[0x3][R25] ;  /* 0x00c0000019197b82 */ /* 0x000e240000000800 */
[----:B------:R-:W-:-:S06]  /*0d90*/  LEA R27, R2, UR9, 0x2 ;  /* 0x00000009021b7c11 */ /* 0x000fcc000f8e10ff */
[----:B------:R-:W2:Y:S01]  /*0da0*/  LDC R26, c[0x3][R26] ;  /* 0x00c000001a1a7b82 */ /* 0x000ea20000000800 */
[----:B------:R-:W-:Y:S01]  /*0db0*/  LEA R28, R0, R27, 0x2 ;  /* 0x0000001b001c7211 */ /* 0x000fe200078e10ff */
[----:B------:R-:W1:Y:S04]  /*0dc0*/  LDS R20, [R27] ;  /* 0x000000001b147984 */ /* 0x000e680000000800 */
[----:B------:R-:W3:Y:S02]  /*0dd0*/  LDS R19, [R28] ;  /* 0x000000001c137984 */ /* 0x000ee40000000800 */
[----:B------:R-:W4:Y:S02]  /*0de0*/  LDC R23, c[0x3][R23] ;  /* 0x00c0000017177b82 */ /* 0x000f240000000800 */
[----:B------:R-:W0:Y:S04]  /*0df0*/  LDS R18, [R27+0x4] ;  /* 0x000004001b127984 */ /* 0x000e280000000800 */
[----:B------:R-:W5:Y:S04]  /*0e00*/  LDS R15, [R28+0x4] ;  /* 0x000004001c0f7984 */ /* 0x000f680000000800 */
[----:B------:R-:W2:Y:S04]  /*0e10*/  LDS R13, [R27+0x8] ;  /* 0x000008001b0d7984 */ /* 0x000ea80000000800 */
[----:B------:R-:W4:Y:S04]  /*0e20*/  LDS R2, [R28+0x8] ;  /* 0x000008001c027984 */ /* 0x000f280000000800 */
[----:B------:R-:W4:Y:S04]  /*0e30*/  LDS R21, [R27+0xc] ;  /* 0x00000c001b157984 */ /* 0x000f280000000800 */
[----:B------:R-:W4:Y:S01]  /*0e40*/  LDS R24, [R28+0xc] ;  /* 0x00000c001c187984 */ /* 0x000f220000000800 */
[C---:B-1----:R-:W-:Y:S01]  /*0e50*/  FFMA R20, R22.reuse, R20, R17 ;  /* 0x0000001416147223 */ /* 0x042fe20000000011 */
[----:B---3--:R-:W-:-:S03]  /*0e60*/  FFMA R16, R22, R19, R16 ;  /* 0x0000001316107223 */ /* 0x008fc60000000010 */
[C---:B0-----:R-:W-:Y:S01]  /*0e70*/  FFMA R17, R25.reuse, R18, R20 ;  /* 0x0000001219117223 */ /* 0x041fe20000000014 */
[----:B-----5:R-:W-:-:S03]  /*0e80*/  FFMA R15, R25, R15, R16 ;  /* 0x0000000f190f7223 */ /* 0x020fc60000000010 */
[C---:B--2---:R-:W-:Y:S01]  /*0e90*/  FFMA R16, R26.reuse, R13, R17 ;  /* 0x0000000d1a107223 */ /* 0x044fe20000000011 */
[----:B----4-:R-:W-:-:S03]  /*0ea0*/  FFMA R15, R26, R2, R15 ;  /* 0x000000021a0f7223 */ /* 0x010fc6000000000f */
[C---:B------:R-:W-:Y:S01]  /*0eb0*/  FFMA R17, R23.reuse, R21, R16 ;  /* 0x0000001517117223 */ /* 0x040fe20000000010 */
[----:B------:R-:W-:-:S07]  /*0ec0*/  FFMA R16, R23, R24, R15 ;  /* 0x0000001817107223 */ /* 0x000fce000000000f */
.L_x_12:
[----:B------:R-:W-:Y:S05]  /*0ed0*/  BRA.U !UP1, `(.L_x_11) ;  /* 0x00000001099c7547 */ /* 0x000fea000b800000 */
[----:B------:R-:W-:Y:S01]  /*0ee0*/  UISETP.NE.AND UP0, UPT, UR7, 0x1, UPT ;  /* 0x000000010700788c */ /* 0x000fe2000bf05270 */
[----:B------:R-:W-:-:S04]  /*0ef0*/  LOP3.LUT R2, R3, 0x1, RZ, 0xc0, !PT ;  /* 0x0000000103027812 */ /* 0x000fc800078ec0ff */
[----:B------:R-:W-:-:S04]  /*0f00*/  ISETP.NE.U32.AND P0, PT, R2, 0x1, PT ;  /* 0x000000010200780c */ /* 0x000fc80003f05070 */
[----:B------:R-:W-:Y:S09]  /*0f10*/  BRA.U !UP0, `(.L_x_13) ;  /* 0x0000000108547547 */ /* 0x000ff2000b800000 */
[----:B------:R-:W0:Y:S01]  /*0f20*/  S2UR UR11, SR_CgaCtaId ;  /* 0x00000000000b79c3 */ /* 0x000e220000008800 */
[----:B------:R-:W-:Y:S01]  /*0f30*/  UMOV UR9, 0x400 ;  /* 0x0000040000097882 */ /* 0x000fe20000000000 */
[----:B------:R-:W-:Y:S01]  /*0f40*/  IADD3 R2, PT, PT, R14, UR6, RZ ;  /* 0x000000060e027c10 */ /* 0x000fe2000fffe0ff */
[----:B0-----:R-:W-:-:S06]  /*0f50*/  ULEA UR9, UR11, UR9, 0x18 ;  /* 0x000000090b097291 */ /* 0x001fcc000f8ec0ff */
[----:B------:R-:W-:Y:S01]  /*0f60*/  LEA R15, R2, UR9, 0x2 ;  /* 0x00000009020f7c11 */ /* 0x000fe2000f8e10ff */
[----:B------:R-:W-:Y:S01]  /*0f70*/  IMAD R2, R12, R3, UR6 ;  /* 0x000000060c027e24 */ /* 0x000fe2000f8e0203 */
[----:B------:R-:W-:Y:S02]  /*0f80*/  UIADD3 UR6, UPT, UPT, UR6, 0x2, URZ ;  /* 0x0000000206067890 */ /* 0x000fe4000fffe0ff */
[----:B------:R-:W-:Y:S01]  /*0f90*/  LEA R19, R0, R15, 0x2 ;  /* 0x0000000f00137211 */ /* 0x000fe200078e10ff */
[----:B------:R-:W0:Y:S01]  /*0fa0*/  LDS R18, [R15] ;  /* 0x000000000f127984 */ /* 0x000e220000000800 */
[C---:B------:R-:W-:Y:S01]  /*0fb0*/  VIADD R20, R2.reuse, 0x1 ;  /* 0x0000000102147836 */ /* 0x040fe20000000000 */
[----:B------:R-:W-:Y:S02]  /*0fc0*/  SHF.L.U32 R13, R2, 0x2, RZ ;  /* 0x00000002020d7819 */ /* 0x000fe400000006ff */
[----:B------:R-:W1:Y:S02]  /*0fd0*/  LDS R21, [R19] ;  /* 0x0000000013157984 */ /* 0x000e640000000800 */
[----:B------:R-:W-:Y:S01]  /*0fe0*/  SHF.L.U32 R20, R20, 0x2, RZ ;  /* 0x0000000214147819 */ /* 0x000fe200000006ff */
[----:B------:R-:W0:Y:S01]  /*0ff0*/  LDC R2, c[0x3][R13] ;  /* 0x00c000000d027b82 */ /* 0x000e220000000800 */
[----:B------:R-:W2:Y:S04]  /*1000*/  LDS R22, [R15+0x4] ;  /* 0x000004000f167984 */ /* 0x000ea80000000800 */
[----:B------:R-:W3:Y:S03]  /*1010*/  LDS R23, [R19+0x4] ;  /* 0x0000040013177984 */ /* 0x000ee60000000800 */
[----:B------:R-:W2:Y:S01]  /*1020*/  LDC R20, c[0x3][R20] ;  /* 0x00c0000014147b82 */ /* 0x000ea20000000800 */
[C---:B0-----:R-:W-:Y:S01]  /*1030*/  FFMA R17, R2.reuse, R18, R17 ;  /* 0x0000001202117223 */ /* 0x041fe20000000011 */
[----:B-1----:R-:W-:-:S03]  /*1040*/  FFMA R16, R2, R21, R16 ;  /* 0x0000001502107223 */ /* 0x002fc60000000010 */
[C---:B--2---:R-:W-:Y:S01]  /*1050*/  FFMA R17, R20.reuse, R22, R17 ;  /* 0x0000001614117223 */ /* 0x044fe20000000011 */
[----:B---3--:R-:W-:-:S07]  /*1060*/  FFMA R16, R20, R23, R16 ;  /* 0x0000001714107223 */ /* 0x008fce0000000010 */
.L_x_13:
[----:B------:R-:W-:Y:S05]  /*1070*/  @P0 BRA `(.L_x_11) ;  /* 0x0000000000340947 */ /* 0x000fea0003800000 */
[----:B------:R-:W0:Y:S01]  /*1080*/  S2UR UR11, SR_CgaCtaId ;  /* 0x00000000000b79c3 */ /* 0x000e220000008800 */
[----:B------:R-:W-:Y:S01]  /*1090*/  UMOV UR9, 0x400 ;  /* 0x0000040000097882 */ /* 0x000fe20000000000 */
[----:B------:R-:W-:Y:S01]  /*10a0*/  IADD3 R14, PT, PT, R14, UR6, RZ ;  /* 0x000000060e0e7c10 */ /* 0x000fe2000fffe0ff */
[----:B------:R-:W-:-:S04]  /*10b0*/  IMAD R3, R12, R3, UR6 ;  /* 0x000000060c037e24 */ /* 0x000fc8000f8e0203 */
[----:B------:R-:W-:-:S04]  /*10c0*/  IMAD.SHL.U32 R3, R3, 0x4, RZ ;  /* 0x0000000403037824 */ /* 0x000fc800078e00ff */
[----:B------:R-:W1:Y:S01]  /*10d0*/  LDC R2, c[0x3][R3] ;  /* 0x00c0000003027b82 */ /* 0x000e620000000800 */
[----:B0-----:R-:W-:-:S06]  /*10e0*/  ULEA UR9, UR11, UR9, 0x18 ;  /* 0x000000090b097291 */ /* 0x001fcc000f8ec0ff */
[----:B------:R-:W-:-:S04]  /*10f0*/  LEA R13, R14, UR9, 0x2 ;  /* 0x000000090e0d7c11 */ /* 0x000fc8000f8e10ff */
[----:B------:R-:W-:Y:S02]  /*1100*/  LEA R14, R0, R13, 0x2 ;  /* 0x0000000d000e7211 */ /* 0x000fe400078e10ff */
[----:B------:R-:W1:Y:S04]  /*1110*/  LDS R13, [R13] ;  /* 0x000000000d0d7984 */ /* 0x000e680000000800 */
[----:B------:R-:W0:Y:S01]  /*1120*/  LDS R15, [R14] ;  /* 0x000000000e0f7984 */ /* 0x000e220000000800 */
[C---:B-1----:R-:W-:Y:S01]  /*1130*/  FFMA R17, R2.reuse, R13, R17 ;  /* 0x0000000d02117223 */ /* 0x042fe20000000011 */
[----:B0-----:R-:W-:-:S07]  /*1140*/  FFMA R16, R2, R15, R16 ;  /* 0x0000000f02107223 */ /* 0x001fce0000000010 */
.L_x_11:
[----:B------:R-:W-:Y:S05]  /*1150*/  @P1 BRA `(.L_x_14) ;  /* 0xfffffff400701947 */ /* 0x000fea000383ffff */
[----:B------:R-:W0:Y:S01]  /*1160*/  LDCU UR5, c[0x0][0x398] ;  /* 0x00007300ff0577ac */ /* 0x000e220008000800 */
[----:B------:R-:W-:-:S04]  /*1170*/  UIADD3 UR4, UPT, UPT, UR4, 0x1, URZ ;  /* 0x0000000104047890 */ /* 0x000fc8000fffe0ff */
[----:B0-----:R-:W-:-:S09]  /*1180*/  UISETP.NE.AND UP0, UPT, UR4, UR5, UPT ;  /* 0x000000050400728c */ /* 0x001fd2000bf05270 */
[----:B------:R-:W-:Y:S05]  /*1190*/  BRA.U UP0, `(.L_x_15) ;  /* 0xfffffff500547547 */ /* 0x000fea000b83ffff */
.L_x_8:
[----:B------:R-:W1:Y:S01]  /*11a0*/  LDCU.64 UR4, c[0x0][0x3a0] ;  /* 0x00007400ff0477ac */ /* 0x000e620008000a00 */
[----:B------:R-:W-:-:S05]  /*11b0*/  IMAD R5, R7, R5, R4 ;  /* 0x0000000507057224 */ /* 0x000fca00078e0204 */
[----:B------:R-:W-:Y:S02]  /*11c0*/  IADD3 R3, PT, PT, R5, R0, RZ ;  /* 0x0000000005037210 */ /* 0x000fe40007ffe0ff */
[C---:B------:R-:W-:Y:S02]  /*11d0*/  IADD3 R0, P0, PT, R6.reuse, R5, RZ ;  /* 0x0000000506007210 */ /* 0x040fe40007f1e0ff */
[----:B------:R-:W-:Y:S02]  /*11e0*/  IADD3 R6, P1, PT, R6, R3, RZ ;  /* 0x0000000306067210 */ /* 0x000fe40007f3e0ff */
[----:B------:R-:W-:Y:S02]  /*11f0*/  IADD3.X R3, PT, PT, RZ, RZ, RZ, P0, !PT ;  /* 0x000000ffff037210 */ /* 0x000fe400007fe4ff */
[----:B------:R-:W-:Y:S02]  /*1200*/  IADD3.X R5, PT, PT, RZ, RZ, RZ, P1, !PT ;  /* 0x000000ffff057210 */ /* 0x000fe40000ffe4ff */
[----:B-1----:R-:W-:-:S02]  /*1210*/  LEA R2, P0, R0, UR4, 0x2 ;  /* 0x0000000400027c11 */ /* 0x002fc4000f8010ff */
[----:B------:R-:W-:Y:S02]  /*1220*/  LEA R4, P1, R6, UR4, 0x2 ;  /* 0x0000000406047c11 */ /* 0x000fe4000f8210ff */
[----:B------:R-:W-:Y:S02]  /*1230*/  LEA.HI.X R3, R0, UR5, R3, 0x2, P0 ;  /* 0x0000000500037c11 */ /* 0x000fe400080f1403 */
[----:B------:R-:W-:-:S03]  /*1240*/  LEA.HI.X R5, R6, UR5, R5, 0x2, P1 ;  /* 0x0000000506057c11 */ /* 0x000fc600088f1405 */
[----:B------:R-:W-:Y:S04]  /*1250*/  STG.E desc[UR14][R2.64], R17 ;  /* 0x0000001102007986 */ /* 0x000fe8000c10190e */
[----:B------:R-:W-:Y:S01]  /*1260*/  STG.E desc[UR14][R4.64], R16 ;  /* 0x0000001004007986 */ /* 0x000fe2000c10190e */
[----:B------:R-:W-:Y:S05]  /*1270*/  EXIT ;  /* 0x000000000000794d */ /* 0x000fea0003800000 */
.L_x_16:
[----:B------:R-:W-:-:S00]  /*1280*/  BRA `(.L_x_16) ;  /* 0xfffffffc00fc7947 */ /* 0x000fc0000383ffff */
[----:B------:R-:W-:-:S00]  /*1290*/  NOP ;  /* 0x0000000000007918 */ /* 0x000fc00000000000 */
        /* <DEDUP_REMOVED lines=14> */
.L_x_17:


//--------------------- .nv.shared._Z18conv2d_full_kernelILj2EEvPKfjjjjjPf --------------------------
	.section	.nv.shared._Z18conv2d_full_kernelILj2EEvPKfjjjjjPf,"aw",@nobits
	.sectionflags	@""
	.align	16
	.zero		1024


//--------------------- .nv.shared.reserved.0     --------------------------
	.section	.nv.shared.reserved.0,"aw",@nobits
	.weak		__nv_reservedSMEM_offset_0_alias
	.size		__nv_reservedSMEM_offset_0_alias, 0, 64
	.other		__nv_reservedSMEM_offset_0_alias,@"STO_CUDA_RESERVED_SHARED STV_DEFAULT"
__nv_reservedSMEM_offset_0_alias:
	.zero		0
	.zero		64


//--------------------- .nv.constant0._Z18conv2d_full_kernelILj2EEvPKfjjjjjPf --------------------------
	.section	.nv.constant0._Z18conv2d_full_kernelILj2EEvPKfjjjjjPf,"a",@progbits
	.sectionflags	@""
	.align	4
.nv.constant0._Z18conv2d_full_kernelILj2EEvPKfjjjjjPf:
	.zero		936


//--------------------- SYMBOLS --------------------------

	.type		.nv.reservedSmem.offset0,@object
	.size		.nv.reservedSmem.offset0,0x4
	.type		.nv.reservedSmem.cap,@object
	.size		.nv.reservedSmem.cap,0x4
